//
// Generated by NVIDIA NVVM Compiler
//
// Compiler Build ID: CL-36424714
// Cuda compilation tools, release 13.0, V13.0.88
// Based on NVVM 20.0.0
//

.version 9.0
.target sm_100
.address_size 64

	// .globl	_Z18sgemm_naive_kernelPfPKfS1_iiiff

.visible .entry _Z18sgemm_naive_kernelPfPKfS1_iiiff(
	.param .u64 .ptr .align 1 _Z18sgemm_naive_kernelPfPKfS1_iiiff_param_0,
	.param .u64 .ptr .align 1 _Z18sgemm_naive_kernelPfPKfS1_iiiff_param_1,
	.param .u64 .ptr .align 1 _Z18sgemm_naive_kernelPfPKfS1_iiiff_param_2,
	.param .u32 _Z18sgemm_naive_kernelPfPKfS1_iiiff_param_3,
	.param .u32 _Z18sgemm_naive_kernelPfPKfS1_iiiff_param_4,
	.param .u32 _Z18sgemm_naive_kernelPfPKfS1_iiiff_param_5,
	.param .f32 _Z18sgemm_naive_kernelPfPKfS1_iiiff_param_6,
	.param .f32 _Z18sgemm_naive_kernelPfPKfS1_iiiff_param_7
)
{
	.reg .pred 	%p<13>;
	.reg .b32 	%r<92>;
	.reg .b32 	%f<73>;
	.reg .b64 	%rd<70>;

	ld.param.u64 	%rd4, [_Z18sgemm_naive_kernelPfPKfS1_iiiff_param_1];
	ld.param.u64 	%rd5, [_Z18sgemm_naive_kernelPfPKfS1_iiiff_param_2];
	ld.param.u32 	%r46, [_Z18sgemm_naive_kernelPfPKfS1_iiiff_param_3];
	ld.param.u32 	%r44, [_Z18sgemm_naive_kernelPfPKfS1_iiiff_param_4];
	ld.param.u32 	%r45, [_Z18sgemm_naive_kernelPfPKfS1_iiiff_param_5];
	ld.param.f32 	%f13, [_Z18sgemm_naive_kernelPfPKfS1_iiiff_param_6];
	ld.param.f32 	%f14, [_Z18sgemm_naive_kernelPfPKfS1_iiiff_param_7];
	cvta.to.global.u64 	%rd1, %rd5;
	cvta.to.global.u64 	%rd2, %rd4;
	mov.u32 	%r47, %tid.y;
	mov.u32 	%r48, %ctaid.y;
	mov.u32 	%r49, %ntid.y;
	mad.lo.s32 	%r1, %r48, %r49, %r47;
	mov.u32 	%r2, %tid.x;
	mov.u32 	%r50, %ctaid.x;
	mov.u32 	%r51, %ntid.x;
	mul.lo.s32 	%r3, %r50, %r51;
	add.s32 	%r4, %r3, %r2;
	setp.ge.u32 	%p1, %r1, %r46;
	setp.ge.u32 	%p2, %r4, %r44;
	or.pred  	%p3, %p1, %p2;
	@%p3 bra 	$L__BB0_14;
	setp.lt.s32 	%p4, %r45, 1;
	mov.f32 	%f72, 0f00000000;
	@%p4 bra 	$L__BB0_13;
	mul.lo.s32 	%r5, %r45, %r1;
	and.b32  	%r6, %r45, 7;
	setp.lt.u32 	%p5, %r45, 8;
	mov.f32 	%f72, 0f00000000;
	mov.b32 	%r90, 0;
	@%p5 bra 	$L__BB0_5;
	and.b32  	%r90, %r45, 2147483640;
	neg.s32 	%r88, %r90;
	add.s32 	%r53, %r2, %r44;
	add.s32 	%r87, %r53, %r3;
	shl.b32 	%r10, %r44, 3;
	shl.b32 	%r54, %r44, 1;
	add.s32 	%r86, %r4, %r54;
	mad.lo.s32 	%r85, %r44, 3, %r4;
	shl.b32 	%r55, %r44, 2;
	add.s32 	%r84, %r4, %r55;
	mad.lo.s32 	%r83, %r44, 5, %r4;
	mad.lo.s32 	%r82, %r44, 6, %r4;
	mad.lo.s32 	%r81, %r44, 7, %r4;
	add.s32 	%r79, %r5, 3;
	mov.f32 	%f72, 0f00000000;
	mov.u32 	%r80, %r4;
$L__BB0_4:
	.pragma "nounroll";
	add.s32 	%r56, %r79, -3;
	mul.wide.u32 	%rd6, %r56, 4;
	add.s64 	%rd7, %rd2, %rd6;
	ld.global.f32 	%f19, [%rd7];
	mul.wide.u32 	%rd8, %r80, 4;
	add.s64 	%rd9, %rd1, %rd8;
	ld.global.f32 	%f20, [%rd9];
	fma.rn.f32 	%f21, %f19, %f20, %f72;
	add.s32 	%r57, %r79, -2;
	mul.wide.u32 	%rd10, %r57, 4;
	add.s64 	%rd11, %rd2, %rd10;
	ld.global.f32 	%f22, [%rd11];
	mul.wide.u32 	%rd12, %r87, 4;
	add.s64 	%rd13, %rd1, %rd12;
	ld.global.f32 	%f23, [%rd13];
	fma.rn.f32 	%f24, %f22, %f23, %f21;
	add.s32 	%r58, %r79, -1;
	mul.wide.u32 	%rd14, %r58, 4;
	add.s64 	%rd15, %rd2, %rd14;
	ld.global.f32 	%f25, [%rd15];
	mul.wide.u32 	%rd16, %r86, 4;
	add.s64 	%rd17, %rd1, %rd16;
	ld.global.f32 	%f26, [%rd17];
	fma.rn.f32 	%f27, %f25, %f26, %f24;
	add.s32 	%r59, %r79, 4;
	mul.wide.u32 	%rd18, %r79, 4;
	add.s64 	%rd19, %rd2, %rd18;
	ld.global.f32 	%f28, [%rd19];
	mul.wide.u32 	%rd20, %r85, 4;
	add.s64 	%rd21, %rd1, %rd20;
	ld.global.f32 	%f29, [%rd21];
	fma.rn.f32 	%f30, %f28, %f29, %f27;
	add.s32 	%r60, %r79, 1;
	mul.wide.u32 	%rd22, %r60, 4;
	add.s64 	%rd23, %rd2, %rd22;
	ld.global.f32 	%f31, [%rd23];
	mul.wide.u32 	%rd24, %r84, 4;
	add.s64 	%rd25, %rd1, %rd24;
	ld.global.f32 	%f32, [%rd25];
	fma.rn.f32 	%f33, %f31, %f32, %f30;
	add.s32 	%r61, %r79, 2;
	mul.wide.u32 	%rd26, %r61, 4;
	add.s64 	%rd27, %rd2, %rd26;
	ld.global.f32 	%f34, [%rd27];
	mul.wide.u32 	%rd28, %r83, 4;
	add.s64 	%rd29, %rd1, %rd28;
	ld.global.f32 	%f35, [%rd29];
	fma.rn.f32 	%f36, %f34, %f35, %f33;
	add.s32 	%r62, %r79, 3;
	mul.wide.u32 	%rd30, %r62, 4;
	add.s64 	%rd31, %rd2, %rd30;
	ld.global.f32 	%f37, [%rd31];
	mul.wide.u32 	%rd32, %r82, 4;
	add.s64 	%rd33, %rd1, %rd32;
	ld.global.f32 	%f38, [%rd33];
	fma.rn.f32 	%f39, %f37, %f38, %f36;
	mul.wide.u32 	%rd34, %r59, 4;
	add.s64 	%rd35, %rd2, %rd34;
	ld.global.f32 	%f40, [%rd35];
	mul.wide.u32 	%rd36, %r81, 4;
	add.s64 	%rd37, %rd1, %rd36;
	ld.global.f32 	%f41, [%rd37];
	fma.rn.f32 	%f72, %f40, %f41, %f39;
	add.s32 	%r88, %r88, 8;
	add.s32 	%r87, %r87, %r10;
	add.s32 	%r86, %r86, %r10;
	add.s32 	%r85, %r85, %r10;
	add.s32 	%r84, %r84, %r10;
	add.s32 	%r83, %r83, %r10;
	add.s32 	%r82, %r82, %r10;
	add.s32 	%r81, %r81, %r10;
	add.s32 	%r80, %r80, %r10;
	add.s32 	%r79, %r79, 8;
	setp.ne.s32 	%p6, %r88, 0;
	@%p6 bra 	$L__BB0_4;
$L__BB0_5:
	setp.eq.s32 	%p7, %r6, 0;
	@%p7 bra 	$L__BB0_13;
	and.b32  	%r39, %r45, 3;
	setp.lt.u32 	%p8, %r6, 4;
	@%p8 bra 	$L__BB0_8;
	add.s32 	%r63, %r90, %r5;
	mul.wide.u32 	%rd38, %r63, 4;
	add.s64 	%rd39, %rd2, %rd38;
	ld.global.f32 	%f43, [%rd39];
	mad.lo.s32 	%r64, %r90, %r44, %r4;
	mul.wide.u32 	%rd40, %r64, 4;
	add.s64 	%rd41, %rd1, %rd40;
	ld.global.f32 	%f44, [%rd41];
	fma.rn.f32 	%f45, %f43, %f44, %f72;
	add.s32 	%r65, %r63, 1;
	mul.wide.u32 	%rd42, %r65, 4;
	add.s64 	%rd43, %rd2, %rd42;
	ld.global.f32 	%f46, [%rd43];
	add.s32 	%r66, %r64, %r44;
	mul.wide.u32 	%rd44, %r66, 4;
	add.s64 	%rd45, %rd1, %rd44;
	ld.global.f32 	%f47, [%rd45];
	fma.rn.f32 	%f48, %f46, %f47, %f45;
	add.s32 	%r67, %r63, 2;
	mul.wide.u32 	%rd46, %r67, 4;
	add.s64 	%rd47, %rd2, %rd46;
	ld.global.f32 	%f49, [%rd47];
	add.s32 	%r68, %r66, %r44;
	mul.wide.u32 	%rd48, %r68, 4;
	add.s64 	%rd49, %rd1, %rd48;
	ld.global.f32 	%f50, [%rd49];
	fma.rn.f32 	%f51, %f49, %f50, %f48;
	add.s32 	%r69, %r63, 3;
	mul.wide.u32 	%rd50, %r69, 4;
	add.s64 	%rd51, %rd2, %rd50;
	ld.global.f32 	%f52, [%rd51];
	add.s32 	%r70, %r68, %r44;
	mul.wide.u32 	%rd52, %r70, 4;
	add.s64 	%rd53, %rd1, %rd52;
	ld.global.f32 	%f53, [%rd53];
	fma.rn.f32 	%f72, %f52, %f53, %f51;
	add.s32 	%r90, %r90, 4;
$L__BB0_8:
	setp.eq.s32 	%p9, %r39, 0;
	@%p9 bra 	$L__BB0_13;
	setp.eq.s32 	%p10, %r39, 1;
	@%p10 bra 	$L__BB0_11;
	add.s32 	%r71, %r90, %r5;
	mul.wide.u32 	%rd54, %r71, 4;
	add.s64 	%rd55, %rd2, %rd54;
	ld.global.f32 	%f55, [%rd55];
	mad.lo.s32 	%r72, %r90, %r44, %r4;
	mul.wide.u32 	%rd56, %r72, 4;
	add.s64 	%rd57, %rd1, %rd56;
	ld.global.f32 	%f56, [%rd57];
	fma.rn.f32 	%f57, %f55, %f56, %f72;
	add.s32 	%r73, %r71, 1;
	mul.wide.u32 	%rd58, %r73, 4;
	add.s64 	%rd59, %rd2, %rd58;
	ld.global.f32 	%f58, [%rd59];
	add.s32 	%r74, %r72, %r44;
	mul.wide.u32 	%rd60, %r74, 4;
	add.s64 	%rd61, %rd1, %rd60;
	ld.global.f32 	%f59, [%rd61];
	fma.rn.f32 	%f72, %f58, %f59, %f57;
	add.s32 	%r90, %r90, 2;
$L__BB0_11:
	and.b32  	%r75, %r45, 1;
	setp.eq.b32 	%p11, %r75, 1;
	not.pred 	%p12, %p11;
	@%p12 bra 	$L__BB0_13;
	add.s32 	%r76, %r90, %r5;
	mul.wide.u32 	%rd62, %r76, 4;
	add.s64 	%rd63, %rd2, %rd62;
	ld.global.f32 	%f60, [%rd63];
	mad.lo.s32 	%r77, %r90, %r44, %r4;
	mul.wide.u32 	%rd64, %r77, 4;
	add.s64 	%rd65, %rd1, %rd64;
	ld.global.f32 	%f61, [%rd65];
	fma.rn.f32 	%f72, %f60, %f61, %f72;
$L__BB0_13:
	ld.param.u64 	%rd69, [_Z18sgemm_naive_kernelPfPKfS1_iiiff_param_0];
	mad.lo.s32 	%r78, %r44, %r1, %r4;
	cvta.to.global.u64 	%rd66, %rd69;
	mul.wide.u32 	%rd67, %r78, 4;
	add.s64 	%rd68, %rd66, %rd67;
	ld.global.f32 	%f62, [%rd68];
	mul.f32 	%f63, %f14, %f62;
	fma.rn.f32 	%f64, %f13, %f72, %f63;
	st.global.f32 	[%rd68], %f64;
$L__BB0_14:
	ret;

}


// ===== COMPILED SASS (sm_100) =====

	.target	sm_100

	.elftype	@"ET_EXEC"


//--------------------- .note.nv.tkinfo           --------------------------
	.section	.note.nv.tkinfo,"",@"SHT_NOTE"
	.sectionflags	@"SHF_NOTE_NV_TKINFO"
	.tkinfo
        /*0018*/ 	.word	0x00000002
        /*0030*/ 	.string	""
        /*0030*/ 	.string	"ptxas"
        /*0030*/ 	.string	"Cuda compilation tools, release 13.0, V13.0.88"
        /*0030*/ 	.string	"Build cuda_13.0.r13.0/compiler.36424714_0"
        /*0030*/ 	.string	"-arch sm_100 -m 64 "



//--------------------- .note.nv.cuinfo           --------------------------
	.section	.note.nv.cuinfo,"",@"SHT_NOTE"
	.sectionflags	@"SHF_NOTE_NV_CUINFO"
        /*0018*/ 	.short	0x0002
        /*001a*/ 	.short	0x0064
        /*001c*/ 	.short	0x0082
	.zero		2


//--------------------- .nv.info                  --------------------------
	.section	.nv.info,"",@"SHT_CUDA_INFO"
	.align	4


	//----- nvinfo : EIATTR_REGCOUNT
	.align		4
        /*0000*/ 	.byte	0x04, 0x2f
        /*0002*/ 	.short	(.L_1 - .L_0)
	.align		4
.L_0:
        /*0004*/ 	.word	index@(_Z18sgemm_naive_kernelPfPKfS1_iiiff)
        /*0008*/ 	.word	0x00000020


	//----- nvinfo : EIATTR_FRAME_SIZE
	.align		4
.L_1:
        /*000c*/ 	.byte	0x04, 0x11
        /*000e*/ 	.short	(.L_3 - .L_2)
	.align		4
.L_2:
        /*0010*/ 	.word	index@(_Z18sgemm_naive_kernelPfPKfS1_iiiff)
        /*0014*/ 	.word	0x00000000


	//----- nvinfo : EIATTR_MIN_STACK_SIZE
	.align		4
.L_3:
        /*0018*/ 	.byte	0x04, 0x12
        /*001a*/ 	.short	(.L_5 - .L_4)
	.align		4
.L_4:
        /*001c*/ 	.word	index@(_Z18sgemm_naive_kernelPfPKfS1_iiiff)
        /*0020*/ 	.word	0x00000000
.L_5:


//--------------------- .nv.compat                --------------------------
	.section	.nv.compat,"",@"SHT_CUDA_COMPAT_INFO"
	.align	4
        /*0000*/ 	.byte	0x02, 0x09, 0x00, 0x00, 0x02, 0x02, 0x01, 0x00, 0x02, 0x05, 0x05, 0x00, 0x03, 0x07, 0x01, 0x01
        /*0010*/ 	.byte	0x02, 0x03, 0x00, 0x00, 0x02, 0x06, 0x01, 0x00, 0x04, 0x0b, 0x08, 0x00, 0x09, 0x00, 0x00, 0x00
        /*0020*/ 	.byte	0x00, 0x00, 0x00, 0x00


//--------------------- .nv.info._Z18sgemm_naive_kernelPfPKfS1_iiiff --------------------------
	.section	.nv.info._Z18sgemm_naive_kernelPfPKfS1_iiiff,"",@"SHT_CUDA_INFO"
	.sectionflags	@""
	.align	4


	//----- nvinfo : EIATTR_CUDA_API_VERSION
	.align		4
        /*0000*/ 	.byte	0x04, 0x37
        /*0002*/ 	.short	(.L_7 - .L_6)
.L_6:
        /*0004*/ 	.word	0x00000082


	//----- nvinfo : EIATTR_KPARAM_INFO
	.align		4
.L_7:
        /*0008*/ 	.byte	0x04, 0x17
        /*000a*/ 	.short	(.L_9 - .L_8)
.L_8:
        /*000c*/ 	.word	0x00000000
        /*0010*/ 	.short	0x0007
        /*0012*/ 	.short	0x0028
        /*0014*/ 	.byte	0x00, 0xf0, 0x11, 0x00


	//----- nvinfo : EIATTR_KPARAM_INFO
	.align		4
.L_9:
        /*0018*/ 	.byte	0x04, 0x17
        /*001a*/ 	.short	(.L_11 - .L_10)
.L_10:
        /*001c*/ 	.word	0x00000000
        /*0020*/ 	.short	0x0006
        /*0022*/ 	.short	0x0024
        /*0024*/ 	.byte	0x00, 0xf0, 0x11, 0x00


	//----- nvinfo : EIATTR_KPARAM_INFO
	.align		4
.L_11:
        /*0028*/ 	.byte	0x04, 0x17
        /*002a*/ 	.short	(.L_13 - .L_12)
.L_12:
        /*002c*/ 	.word	0x00000000
        /*0030*/ 	.short	0x0005
        /*0032*/ 	.short	0x0020
        /*0034*/ 	.byte	0x00, 0xf0, 0x11, 0x00


	//----- nvinfo : EIATTR_KPARAM_INFO
	.align		4
.L_13:
        /*0038*/ 	.byte	0x04, 0x17
        /*003a*/ 	.short	(.L_15 - .L_14)
.L_14:
        /*003c*/ 	.word	0x00000000
        /*0040*/ 	.short	0x0004
        /*0042*/ 	.short	0x001c
        /*0044*/ 	.byte	0x00, 0xf0, 0x11, 0x00


	//----- nvinfo : EIATTR_KPARAM_INFO
	.align		4
.L_15:
        /*0048*/ 	.byte	0x04, 0x17
        /*004a*/ 	.short	(.L_17 - .L_16)
.L_16:
        /*004c*/ 	.word	0x00000000
        /*0050*/ 	.short	0x0003
        /*0052*/ 	.short	0x0018
        /*0054*/ 	.byte	0x00, 0xf0, 0x11, 0x00


	//----- nvinfo : EIATTR_KPARAM_INFO
	.align		4
.L_17:
        /*0058*/ 	.byte	0x04, 0x17
        /*005a*/ 	.short	(.L_19 - .L_18)
.L_18:
        /*005c*/ 	.word	0x00000000
        /*0060*/ 	.short	0x0002
        /*0062*/ 	.short	0x0010
        /*0064*/ 	.byte	0x00, 0xf5, 0x21, 0x00


	//----- nvinfo : EIATTR_KPARAM_INFO
	.align		4
.L_19:
        /*0068*/ 	.byte	0x04, 0x17
        /*006a*/ 	.short	(.L_21 - .L_20)
.L_20:
        /*006c*/ 	.word	0x00000000
        /*0070*/ 	.short	0x0001
        /*0072*/ 	.short	0x0008
        /*0074*/ 	.byte	0x00, 0xf5, 0x21, 0x00


	//----- nvinfo : EIATTR_KPARAM_INFO
	.align		4
.L_21:
        /*0078*/ 	.byte	0x04, 0x17
        /*007a*/ 	.short	(.L_23 - .L_22)
.L_22:
        /*007c*/ 	.word	0x00000000
        /*0080*/ 	.short	0x0000
        /*0082*/ 	.short	0x0000
        /*0084*/ 	.byte	0x00, 0xf5, 0x21, 0x00


	//----- nvinfo : EIATTR_SPARSE_MMA_MASK
	.align		4
.L_23:
        /*0088*/ 	.byte	0x03, 0x50
        /*008a*/ 	.short	0x0000


	//----- nvinfo : EIATTR_MAXREG_COUNT
	.align		4
        /*008c*/ 	.byte	0x03, 0x1b
        /*008e*/ 	.short	0x00ff


	//----- nvinfo : EIATTR_MERCURY_ISA_VERSION
	.align		4
        /*0090*/ 	.byte	0x03, 0x5f
        /*0092*/ 	.short	0x0101


	//----- nvinfo : EIATTR_VRC_CTA_INIT_COUNT
	.align		4
        /*0094*/ 	.byte	0x02, 0x4a
	.zero		1
	.zero		1


	//----- nvinfo : EIATTR_EXIT_INSTR_OFFSETS
	.align		4
        /*0098*/ 	.byte	0x04, 0x1c
        /*009a*/ 	.short	(.L_25 - .L_24)


	//   ....[0]....
.L_24:
        /*009c*/ 	.word	0x000000d0


	//   ....[1]....
        /*00a0*/ 	.word	0x00000ad0


	//----- nvinfo : EIATTR_CBANK_PARAM_SIZE
	.align		4
.L_25:
        /*00a4*/ 	.byte	0x03, 0x19
        /*00a6*/ 	.short	0x002c


	//----- nvinfo : EIATTR_PARAM_CBANK
	.align		4
        /*00a8*/ 	.byte	0x04, 0x0a
        /*00aa*/ 	.short	(.L_27 - .L_26)
	.align		4
.L_26:
        /*00ac*/ 	.word	index@(.nv.constant0._Z18sgemm_naive_kernelPfPKfS1_iiiff)
        /*00b0*/ 	.short	0x0380
        /*00b2*/ 	.short	0x002c


	//----- nvinfo : EIATTR_SW_WAR
	.align		4
.L_27:
        /*00b4*/ 	.byte	0x04, 0x36
        /*00b6*/ 	.short	(.L_29 - .L_28)
.L_28:
        /*00b8*/ 	.word	0x00000008
.L_29:


//--------------------- .nv.callgraph             --------------------------
	.section	.nv.callgraph,"",@"SHT_CUDA_CALLGRAPH"
	.align	4
	.sectionentsize	8
	.align		4
        /*0000*/ 	.word	0x00000000
	.align		4
        /*0004*/ 	.word	0xffffffff
	.align		4
        /*0008*/ 	.word	0x00000000
	.align		4
        /*000c*/ 	.word	0xfffffffe
	.align		4
        /*0010*/ 	.word	0x00000000
	.align		4
        /*0014*/ 	.word	0xfffffffd
	.align		4
        /*0018*/ 	.word	0x00000000
	.align		4
        /*001c*/ 	.word	0xfffffffc


//--------------------- .text._Z18sgemm_naive_kernelPfPKfS1_iiiff --------------------------
	.section	.text._Z18sgemm_naive_kernelPfPKfS1_iiiff,"ax",@progbits
	.align	128
        .global         _Z18sgemm_naive_kernelPfPKfS1_iiiff
        .type           _Z18sgemm_naive_kernelPfPKfS1_iiiff,@function
        .size           _Z18sgemm_naive_kernelPfPKfS1_iiiff,(.L_x_5 - _Z18sgemm_naive_kernelPfPKfS1_iiiff)
        .other          _Z18sgemm_naive_kernelPfPKfS1_iiiff,@"STO_CUDA_ENTRY STV_DEFAULT"
_Z18sgemm_naive_kernelPfPKfS1_iiiff:
.text._Z18sgemm_naive_kernelPfPKfS1_iiiff:
[----:B------:R-:W-:Y:S01]  /*0000*/  LDC R1, c[0x0][0x37c] ;  /* 0x0000df00ff017b82 */ /* 0x000fe20000000800 */
[----:B------:R-:W0:Y:S07]  /*0010*/  S2R R8, SR_TID.X ;  /* 0x0000000000087919 */ /* 0x000e2e0000002100 */
[----:B------:R-:W1:Y:S01]  /*0020*/  S2UR UR4, SR_CTAID.X ;  /* 0x00000000000479c3 */ /* 0x000e620000002500 */
[----:B------:R-:W2:Y:S07]  /*0030*/  S2R R3, SR_TID.Y ;  /* 0x0000000000037919 */ /* 0x000eae0000002200 */
[----:B------:R-:W2:Y:S01]  /*0040*/  LDC R2, c[0x0][0x364] ;  /* 0x0000d900ff027b82 */ /* 0x000ea20000000800 */
[----:B------:R-:W1:Y:S07]  /*0050*/  LDCU UR5, c[0x0][0x360] ;  /* 0x00006c00ff0577ac */ /* 0x000e6e0008000800 */
[----:B------:R-:W2:Y:S08]  /*0060*/  S2UR UR6, SR_CTAID.Y ;  /* 0x00000000000679c3 */ /* 0x000eb00000002600 */
[----:B------:R-:W3:Y:S01]  /*0070*/  LDC.64 R4, c[0x0][0x398] ;  /* 0x0000e600ff047b82 */ /* 0x000ee20000000a00 */
[----:B-1----:R-:W-:-:S06]  /*0080*/  UIMAD UR4, UR4, UR5, URZ ;  /* 0x00000005040472a4 */ /* 0x002fcc000f8e02ff */
[----:B0-----:R-:W-:Y:S01]  /*0090*/  IADD3 R0, PT, PT, R8, UR4, RZ ;  /* 0x0000000408007c10 */ /* 0x001fe2000fffe0ff */
[----:B--2---:R-:W-:-:S03]  /*00a0*/  IMAD R3, R2, UR6, R3 ;  /* 0x0000000602037c24 */ /* 0x004fc6000f8e0203 */
[----:B---3--:R-:W-:-:S04]  /*00b0*/  ISETP.GE.U32.AND P0, PT, R0, R5, PT ;  /* 0x000000050000720c */ /* 0x008fc80003f06070 */
[----:B------:R-:W-:-:S13]  /*00c0*/  ISETP.GE.U32.OR P0, PT, R3, R4, P0 ;  /* 0x000000040300720c */ /* 0x000fda0000706470 */
[----:B------:R-:W-:Y:S05]  /*00d0*/  @P0 EXIT ;  /* 0x000000000000094d */ /* 0x000fea0003800000 */
[----:B------:R-:W0:Y:S01]  /*00e0*/  LDC R2, c[0x0][0x3a0] ;  /* 0x0000e800ff027b82 */ /* 0x000e220000000800 */
[----:B------:R-:W1:Y:S01]  /*00f0*/  LDCU.64 UR6, c[0x0][0x358] ;  /* 0x00006b00ff0677ac */ /* 0x000e620008000a00 */
[----:B------:R-:W-:Y:S01]  /*0100*/  HFMA2 R25, -RZ, RZ, 0, 0 ;  /* 0x00000000ff197431 */ /* 0x000fe200000001ff */
[----:B0-----:R-:W-:-:S13]  /*0110*/  ISETP.GE.AND P0, PT, R2, 0x1, PT ;  /* 0x000000010200780c */ /* 0x001fda0003f06270 */
[----:B-1----:R-:W-:Y:S05]  /*0120*/  @!P0 BRA `(.L_x_0) ;  /* 0x0000000800448947 */ /* 0x002fea0003800000 */
[C---:B------:R-:W-:Y:S02]  /*0130*/  ISETP.GE.U32.AND P1, PT, R2.reuse, 0x8, PT ;  /* 0x000000080200780c */ /* 0x040fe40003f26070 */
[----:B------:R-:W-:Y:S02]  /*0140*/  LOP3.LUT R6, R2, 0x7, RZ, 0xc0, !PT ;  /* 0x0000000702067812 */ /* 0x000fe400078ec0ff */
[----:B------:R-:W-:Y:S02]  /*0150*/  MOV R25, RZ ;  /* 0x000000ff00197202 */ /* 0x000fe40000000f00 */
[----:B------:R-:W-:Y:S02]  /*0160*/  ISETP.NE.AND P0, PT, R6, RZ, PT ;  /* 0x000000ff0600720c */ /* 0x000fe40003f05270 */
[----:B------:R-:W-:-:S05]  /*0170*/  MOV R7, RZ ;  /* 0x000000ff00077202 */ /* 0x000fca0000000f00 */
[----:B------:R-:W-:Y:S06]  /*0180*/  @!P1 BRA `(.L_x_1) ;  /* 0x0000000400249947 */ /* 0x000fec0003800000 */
[----:B------:R-:W-:Y:S01]  /*0190*/  LOP3.LUT R7, R2, 0x7ffffff8, RZ, 0xc0, !PT ;  /* 0x7ffffff802077812 */ /* 0x000fe200078ec0ff */
[C---:B------:R-:W-:Y:S01]  /*01a0*/  IMAD R10, R5.reuse, 0x3, R0 ;  /* 0x00000003050a7824 */ /* 0x040fe200078e0200 */
[C---:B------:R-:W-:Y:S01]  /*01b0*/  IADD3 R4, PT, PT, R5.reuse, UR4, R8 ;  /* 0x0000000405047c10 */ /* 0x040fe2000fffe008 */
[C-C-:B------:R-:W-:Y:S01]  /*01c0*/  IMAD R14, R5.reuse, 0x5, R0.reuse ;  /* 0x00000005050e7824 */ /* 0x140fe200078e0200 */
[CC--:B------:R-:W-:Y:S01]  /*01d0*/  LEA R8, R5.reuse, R0.reuse, 0x1 ;  /* 0x0000000005087211 */ /* 0x0c0fe200078e08ff */
[C-C-:B------:R-:W-:Y:S01]  /*01e0*/  IMAD R9, R5.reuse, 0x6, R0.reuse ;  /* 0x0000000605097824 */ /* 0x140fe200078e0200 */
[C---:B------:R-:W-:Y:S01]  /*01f0*/  LEA R12, R5.reuse, R0, 0x2 ;  /* 0x00000000050c7211 */ /* 0x040fe200078e10ff */
[----:B------:R-:W-:Y:S01]  /*0200*/  IMAD R11, R5, 0x7, R0 ;  /* 0x00000007050b7824 */ /* 0x000fe200078e0200 */
[----:B------:R-:W-:Y:S01]  /*0210*/  MOV R25, RZ ;  /* 0x000000ff00197202 */ /* 0x000fe20000000f00 */
[----:B------:R-:W-:Y:S01]  /*0220*/  IMAD R15, R3, R2, 0x3 ;  /* 0x00000003030f7424 */ /* 0x000fe200078e0202 */
[----:B------:R-:W-:-:S02]  /*0230*/  MOV R13, R0 ;  /* 0x00000000000d7202 */ /* 0x000fc40000000f00 */
[----:B------:R-:W-:-:S07]  /*0240*/  IADD3 R24, PT, PT, -R7, RZ, RZ ;  /* 0x000000ff07187210 */ /* 0x000fce0007ffe1ff */
.L_x_2:
[----:B------:R-:W0:Y:S01]  /*0250*/  LDC.64 R20, c[0x0][0x388] ;  /* 0x0000e200ff147b82 */ /* 0x000e220000000a00 */
[----:B------:R-:W-:-:S07]  /*0260*/  IADD3 R23, PT, PT, R15, -0x3, RZ ;  /* 0xfffffffd0f177810 */ /* 0x000fce0007ffe0ff */
[----:B------:R-:W1:Y:S01]  /*0270*/  LDC.64 R16, c[0x0][0x390] ;  /* 0x0000e400ff107b82 */ /* 0x000e620000000a00 */
[----:B0-----:R-:W-:-:S06]  /*0280*/  IMAD.WIDE.U32 R22, R23, 0x4, R20 ;  /* 0x0000000417167825 */ /* 0x001fcc00078e0014 */
[----:B------:R-:W2:Y:S01]  /*0290*/  LDG.E R22, desc[UR6][R22.64] ;  /* 0x0000000616167981 */ /* 0x000ea2000c1e1900 */
[----:B-1----:R-:W-:-:S06]  /*02a0*/  IMAD.WIDE.U32 R18, R13, 0x4, R16 ;  /* 0x000000040d127825 */ /* 0x002fcc00078e0010 */
[----:B------:R-:W2:Y:S01]  /*02b0*/  LDG.E R18, desc[UR6][R18.64] ;  /* 0x0000000612127981 */ /* 0x000ea2000c1e1900 */
[----:B------:R-:W-:Y:S01]  /*02c0*/  IADD3 R27, PT, PT, R15, -0x2, RZ ;  /* 0xfffffffe0f1b7810 */ /* 0x000fe20007ffe0ff */
[----:B------:R-:W-:-:S06]  /*02d0*/  IMAD.WIDE.U32 R28, R4, 0x4, R16 ;  /* 0x00000004041c7825 */ /* 0x000fcc00078e0010 */
[----:B------:R-:W3:Y:S01]  /*02e0*/  LDG.E R28, desc[UR6][R28.64] ;  /* 0x000000061c1c7981 */ /* 0x000ee2000c1e1900 */
[----:B--2---:R-:W-:Y:S01]  /*02f0*/  FFMA R25, R22, R18, R25 ;  /* 0x0000001216197223 */ /* 0x004fe20000000019 */
[----:B------:R-:W-:Y:S01]  /*0300*/  IMAD.WIDE.U32 R22, R27, 0x4, R20 ;  /* 0x000000041b167825 */ /* 0x000fe200078e0014 */
[----:B------:R-:W-:-:S05]  /*0310*/  IADD3 R27, PT, PT, R15, -0x1, RZ ;  /* 0xffffffff0f1b7810 */ /* 0x000fca0007ffe0ff */
[----:B------:R-:W-:Y:S01]  /*0320*/  IMAD.WIDE.U32 R26, R27, 0x4, R20 ;  /* 0x000000041b1a7825 */ /* 0x000fe200078e0014 */
[----:B------:R-:W3:Y:S04]  /*0330*/  LDG.E R22, desc[UR6][R22.64] ;  /* 0x0000000616167981 */ /* 0x000ee8000c1e1900 */
[----:B------:R0:W2:Y:S02]  /*0340*/  LDG.E R18, desc[UR6][R26.64] ;  /* 0x000000061a127981 */ /* 0x0000a4000c1e1900 */
[----:B0-----:R-:W-:-:S05]  /*0350*/  IMAD.WIDE.U32 R26, R8, 0x4, R16 ;  /* 0x00000004081a7825 */ /* 0x001fca00078e0010 */
[----:B------:R-:W2:Y:S01]  /*0360*/  LDG.E R19, desc[UR6][R26.64] ;  /* 0x000000061a137981 */ /* 0x000ea2000c1e1900 */
[----:B------:R-:W-:Y:S01]  /*0370*/  IADD3 R23, PT, PT, R15, 0x1, RZ ;  /* 0x000000010f177810 */ /* 0x000fe20007ffe0ff */
[----:B---3--:R-:W-:-:S04]  /*0380*/  FFMA R25, R22, R28, R25 ;  /* 0x0000001c16197223 */ /* 0x008fc80000000019 */
[----:B--2---:R-:W-:Y:S01]  /*0390*/  FFMA R25, R18, R19, R25 ;  /* 0x0000001312197223 */ /* 0x004fe20000000019 */
[----:B------:R-:W-:-:S05]  /*03a0*/  IMAD.WIDE.U32 R18, R15, 0x4, R20 ;  /* 0x000000040f127825 */ /* 0x000fca00078e0014 */
[----:B------:R0:W2:Y:S02]  /*03b0*/  LDG.E R28, desc[UR6][R18.64] ;  /* 0x00000006121c7981 */ /* 0x0000a4000c1e1900 */
[----:B0-----:R-:W-:-:S04]  /*03c0*/  IMAD.WIDE.U32 R18, R23, 0x4, R20 ;  /* 0x0000000417127825 */ /* 0x001fc800078e0014 */
[--C-:B------:R-:W-:Y:S02]  /*03d0*/  IMAD.WIDE.U32 R22, R10, 0x4, R16.reuse ;  /* 0x000000040a167825 */ /* 0x100fe400078e0010 */
[----:B------:R-:W3:Y:S04]  /*03e0*/  LDG.E R18, desc[UR6][R18.64] ;  /* 0x0000000612127981 */ /* 0x000ee8000c1e1900 */
[----:B------:R0:W2:Y:S02]  /*03f0*/  LDG.E R29, desc[UR6][R22.64] ;  /* 0x00000006161d7981 */ /* 0x0000a4000c1e1900 */
[----:B0-----:R-:W-:-:S05]  /*0400*/  IMAD.WIDE.U32 R22, R12, 0x4, R16 ;  /* 0x000000040c167825 */ /* 0x001fca00078e0010 */
[----:B------:R0:W3:Y:S01]  /*0410*/  LDG.E R26, desc[UR6][R22.64] ;  /* 0x00000006161a7981 */ /* 0x0000e2000c1e1900 */
[C---:B------:R-:W-:Y:S02]  /*0420*/  IADD3 R27, PT, PT, R15.reuse, 0x3, RZ ;  /* 0x000000030f1b7810 */ /* 0x040fe40007ffe0ff */
[C---:B0-----:R-:W-:Y:S01]  /*0430*/  IADD3 R23, PT, PT, R15.reuse, 0x4, RZ ;  /* 0x000000040f177810 */ /* 0x041fe20007ffe0ff */
[----:B--2---:R-:W-:Y:S01]  /*0440*/  FFMA R25, R28, R29, R25 ;  /* 0x0000001d1c197223 */ /* 0x004fe20000000019 */
[----:B------:R-:W-:-:S05]  /*0450*/  IADD3 R29, PT, PT, R15, 0x2, RZ ;  /* 0x000000020f1d7810 */ /* 0x000fca0007ffe0ff */
[----:B------:R-:W-:-:S06]  /*0460*/  IMAD.WIDE.U32 R28, R29, 0x4, R20 ;  /* 0x000000041d1c7825 */ /* 0x000fcc00078e0014 */
[----:B------:R-:W2:Y:S01]  /*0470*/  LDG.E R28, desc[UR6][R28.64] ;  /* 0x000000061c1c7981 */ /* 0x000ea2000c1e1900 */
[----:B---3--:R-:W-:Y:S01]  /*0480*/  FFMA R25, R18, R26, R25 ;  /* 0x0000001a12197223 */ /* 0x008fe20000000019 */
[----:B------:R-:W-:-:S04]  /*0490*/  IMAD.WIDE.U32 R18, R14, 0x4, R16 ;  /* 0x000000040e127825 */ /* 0x000fc800078e0010 */
[--C-:B------:R-:W-:Y:S02]  /*04a0*/  IMAD.WIDE.U32 R26, R27, 0x4, R20.reuse ;  /* 0x000000041b1a7825 */ /* 0x100fe400078e0014 */
[----:B------:R-:W2:Y:S02]  /*04b0*/  LDG.E R18, desc[UR6][R18.64] ;  /* 0x0000000612127981 */ /* 0x000ea4000c1e1900 */
[----:B------:R-:W-:Y:S02]  /*04c0*/  IMAD.WIDE.U32 R20, R23, 0x4, R20 ;  /* 0x0000000417147825 */ /* 0x000fe400078e0014 */
[----:B------:R-:W3:Y:S02]  /*04d0*/  LDG.E R26, desc[UR6][R26.64] ;  /* 0x000000061a1a7981 */ /* 0x000ee4000c1e1900 */
[--C-:B------:R-:W-:Y:S02]  /*04e0*/  IMAD.WIDE.U32 R22, R9, 0x4, R16.reuse ;  /* 0x0000000409167825 */ /* 0x100fe400078e0010 */
[----:B------:R-:W4:Y:S02]  /*04f0*/  LDG.E R20, desc[UR6][R20.64] ;  /* 0x0000000614147981 */ /* 0x000f24000c1e1900 */
[----:B------:R-:W-:-:S02]  /*0500*/  IMAD.WIDE.U32 R16, R11, 0x4, R16 ;  /* 0x000000040b107825 */ /* 0x000fc400078e0010 */
[----:B------:R-:W3:Y:S04]  /*0510*/  LDG.E R23, desc[UR6][R22.64] ;  /* 0x0000000616177981 */ /* 0x000ee8000c1e1900 */
[----:B------:R-:W4:Y:S01]  /*0520*/  LDG.E R16, desc[UR6][R16.64] ;  /* 0x0000000610107981 */ /* 0x000f22000c1e1900 */
[----:B------:R-:W-:-:S04]  /*0530*/  IADD3 R24, PT, PT, R24, 0x8, RZ ;  /* 0x0000000818187810 */ /* 0x000fc80007ffe0ff */
[----:B------:R-:W-:Y:S02]  /*0540*/  ISETP.NE.AND P1, PT, R24, RZ, PT ;  /* 0x000000ff1800720c */ /* 0x000fe40003f25270 */
[----:B------:R-:W-:Y:S02]  /*0550*/  IADD3 R15, PT, PT, R15, 0x8, RZ ;  /* 0x000000080f0f7810 */ /* 0x000fe40007ffe0ff */
[C---:B------:R-:W-:Y:S02]  /*0560*/  LEA R4, R5.reuse, R4, 0x3 ;  /* 0x0000000405047211 */ /* 0x040fe400078e18ff */
[C---:B------:R-:W-:Y:S02]  /*0570*/  LEA R8, R5.reuse, R8, 0x3 ;  /* 0x0000000805087211 */ /* 0x040fe400078e18ff */
[C---:B------:R-:W-:Y:S02]  /*0580*/  LEA R10, R5.reuse, R10, 0x3 ;  /* 0x0000000a050a7211 */ /* 0x040fe400078e18ff */
[----:B------:R-:W-:-:S02]  /*0590*/  LEA R12, R5, R12, 0x3 ;  /* 0x0000000c050c7211 */ /* 0x000fc400078e18ff */
[C---:B------:R-:W-:Y:S02]  /*05a0*/  LEA R14, R5.reuse, R14, 0x3 ;  /* 0x0000000e050e7211 */ /* 0x040fe400078e18ff */
[C---:B------:R-:W-:Y:S02]  /*05b0*/  LEA R9, R5.reuse, R9, 0x3 ;  /* 0x0000000905097211 */ /* 0x040fe400078e18ff */
[C---:B------:R-:W-:Y:S02]  /*05c0*/  LEA R11, R5.reuse, R11, 0x3 ;  /* 0x0000000b050b7211 */ /* 0x040fe400078e18ff */
[----:B------:R-:W-:Y:S01]  /*05d0*/  LEA R13, R5, R13, 0x3 ;  /* 0x0000000d050d7211 */ /* 0x000fe200078e18ff */
[----:B--2---:R-:W-:-:S04]  /*05e0*/  FFMA R25, R28, R18, R25 ;  /* 0x000000121c197223 */ /* 0x004fc80000000019 */
[----:B---3--:R-:W-:-:S04]  /*05f0*/  FFMA R25, R26, R23, R25 ;  /* 0x000000171a197223 */ /* 0x008fc80000000019 */
[----:B----4-:R-:W-:Y:S01]  /*0600*/  FFMA R25, R20, R16, R25 ;  /* 0x0000001014197223 */ /* 0x010fe20000000019 */
[----:B------:R-:W-:Y:S06]  /*0610*/  @P1 BRA `(.L_x_2) ;  /* 0xfffffffc000c1947 */ /* 0x000fec000383ffff */
.L_x_1:
[----:B------:R-:W-:Y:S05]  /*0620*/  @!P0 BRA `(.L_x_0) ;  /* 0x0000000400048947 */ /* 0x000fea0003800000 */
[----:B------:R-:W-:Y:S02]  /*0630*/  ISETP.GE.U32.AND P0, PT, R6, 0x4, PT ;  /* 0x000000040600780c */ /* 0x000fe40003f06070 */
[----:B------:R-:W-:-:S04]  /*0640*/  LOP3.LUT R24, R2, 0x3, RZ, 0xc0, !PT ;  /* 0x0000000302187812 */ /* 0x000fc800078ec0ff */
[----:B------:R-:W-:-:S07]  /*0650*/  ISETP.NE.AND P1, PT, R24, RZ, PT ;  /* 0x000000ff1800720c */ /* 0x000fce0003f25270 */
[----:B------:R-:W-:Y:S06]  /*0660*/  @!P0 BRA `(.L_x_3) ;  /* 0x00000000007c8947 */ /* 0x000fec0003800000 */
[----:B------:R-:W0:Y:S01]  /*0670*/  LDC.64 R8, c[0x0][0x390] ;  /* 0x0000e400ff087b82 */ /* 0x000e220000000a00 */
[----:B------:R-:W-:Y:S02]  /*0680*/  IMAD R13, R3, R2, R7 ;  /* 0x00000002030d7224 */ /* 0x000fe400078e0207 */
[----:B------:R-:W-:-:S03]  /*0690*/  IMAD R6, R7, R5, R0 ;  /* 0x0000000507067224 */ /* 0x000fc600078e0200 */
[C---:B------:R-:W-:Y:S02]  /*06a0*/  IADD3 R21, PT, PT, R13.reuse, 0x1, RZ ;  /* 0x000000010d157810 */ /* 0x040fe40007ffe0ff */
[----:B------:R-:W1:Y:S01]  /*06b0*/  LDC.64 R10, c[0x0][0x388] ;  /* 0x0000e200ff0a7b82 */ /* 0x000e620000000a00 */
[C---:B------:R-:W-:Y:S02]  /*06c0*/  IADD3 R15, PT, PT, R13.reuse, 0x2, RZ ;  /* 0x000000020d0f7810 */ /* 0x040fe40007ffe0ff */
[----:B------:R-:W-:Y:S01]  /*06d0*/  IADD3 R27, PT, PT, R13, 0x3, RZ ;  /* 0x000000030d1b7810 */ /* 0x000fe20007ffe0ff */
[C---:B0-----:R-:W-:Y:S01]  /*06e0*/  IMAD.WIDE.U32 R18, R6.reuse, 0x4, R8 ;  /* 0x0000000406127825 */ /* 0x041fe200078e0008 */
[----:B------:R-:W-:-:S04]  /*06f0*/  IADD3 R6, PT, PT, R6, R5, RZ ;  /* 0x0000000506067210 */ /* 0x000fc80007ffe0ff */
[CC--:B------:R-:W-:Y:S01]  /*0700*/  IADD3 R14, PT, PT, R6.reuse, R5.reuse, RZ ;  /* 0x00000005060e7210 */ /* 0x0c0fe20007ffe0ff */
[--C-:B-1----:R-:W-:Y:S01]  /*0710*/  IMAD.WIDE.U32 R22, R13, 0x4, R10.reuse ;  /* 0x000000040d167825 */ /* 0x102fe200078e000a */
[----:B------:R-:W2:Y:S03]  /*0720*/  LDG.E R18, desc[UR6][R18.64] ;  /* 0x0000000612127981 */ /* 0x000ea6000c1e1900 */
[----:B------:R-:W-:Y:S01]  /*0730*/  IMAD.WIDE.U32 R20, R21, 0x4, R10 ;  /* 0x0000000415147825 */ /* 0x000fe200078e000a */
[----:B------:R-:W2:Y:S03]  /*0740*/  LDG.E R4, desc[UR6][R22.64] ;  /* 0x0000000616047981 */ /* 0x000ea6000c1e1900 */
[----:B------:R-:W-:Y:S01]  /*0750*/  IMAD.WIDE.U32 R16, R6, 0x4, R8 ;  /* 0x0000000406107825 */ /* 0x000fe200078e0008 */
[----:B------:R-:W-:Y:S01]  /*0760*/  IADD3 R29, PT, PT, R14, R5, RZ ;  /* 0x000000050e1d7210 */ /* 0x000fe20007ffe0ff */
[----:B------:R-:W3:Y:S02]  /*0770*/  LDG.E R20, desc[UR6][R20.64] ;  /* 0x0000000614147981 */ /* 0x000ee4000c1e1900 */
[----:B------:R-:W-:-:S02]  /*0780*/  IMAD.WIDE.U32 R12, R15, 0x4, R10 ;  /* 0x000000040f0c7825 */ /* 0x000fc400078e000a */
[----:B------:R-:W3:Y:S02]  /*0790*/  LDG.E R17, desc[UR6][R16.64] ;  /* 0x0000000610117981 */ /* 0x000ee4000c1e1900 */
[----:B------:R-:W-:Y:S02]  /*07a0*/  IMAD.WIDE.U32 R14, R14, 0x4, R8 ;  /* 0x000000040e0e7825 */ /* 0x000fe400078e0008 */
[----:B------:R-:W4:Y:S02]  /*07b0*/  LDG.E R13, desc[UR6][R12.64] ;  /* 0x000000060c0d7981 */ /* 0x000f24000c1e1900 */
[----:B------:R-:W-:Y:S02]  /*07c0*/  IMAD.WIDE.U32 R10, R27, 0x4, R10 ;  /* 0x000000041b0a7825 */ /* 0x000fe400078e000a */
[----:B------:R-:W4:Y:S02]  /*07d0*/  LDG.E R14, desc[UR6][R14.64] ;  /* 0x000000060e0e7981 */ /* 0x000f24000c1e1900 */
[----:B------:R-:W-:-:S02]  /*07e0*/  IMAD.WIDE.U32 R8, R29, 0x4, R8 ;  /* 0x000000041d087825 */ /* 0x000fc400078e0008 */
[----:B------:R-:W5:Y:S04]  /*07f0*/  LDG.E R11, desc[UR6][R10.64] ;  /* 0x000000060a0b7981 */ /* 0x000f68000c1e1900 */
[----:B------:R-:W5:Y:S01]  /*0800*/  LDG.E R8, desc[UR6][R8.64] ;  /* 0x0000000608087981 */ /* 0x000f62000c1e1900 */
[----:B------:R-:W-:Y:S01]  /*0810*/  IADD3 R7, PT, PT, R7, 0x4, RZ ;  /* 0x0000000407077810 */ /* 0x000fe20007ffe0ff */
[----:B--2---:R-:W-:-:S04]  /*0820*/  FFMA R25, R4, R18, R25 ;  /* 0x0000001204197223 */ /* 0x004fc80000000019 */
[----:B---3--:R-:W-:-:S04]  /*0830*/  FFMA R20, R20, R17, R25 ;  /* 0x0000001114147223 */ /* 0x008fc80000000019 */
[----:B----4-:R-:W-:-:S04]  /*0840*/  FFMA R20, R13, R14, R20 ;  /* 0x0000000e0d147223 */ /* 0x010fc80000000014 */
[----:B-----5:R-:W-:-:S07]  /*0850*/  FFMA R25, R11, R8, R20 ;  /* 0x000000080b197223 */ /* 0x020fce0000000014 */
.L_x_3:
[----:B------:R-:W-:Y:S05]  /*0860*/  @!P1 BRA `(.L_x_0) ;  /* 0x0000000000749947 */ /* 0x000fea0003800000 */
[----:B------:R-:W-:Y:S02]  /*0870*/  ISETP.NE.AND P0, PT, R24, 0x1, PT ;  /* 0x000000011800780c */ /* 0x000fe40003f05270 */
[----:B------:R-:W-:-:S04]  /*0880*/  LOP3.LUT R4, R2, 0x1, RZ, 0xc0, !PT ;  /* 0x0000000102047812 */ /* 0x000fc800078ec0ff */
[----:B------:R-:W-:-:S07]  /*0890*/  ISETP.NE.U32.AND P1, PT, R4, 0x1, PT ;  /* 0x000000010400780c */ /* 0x000fce0003f25070 */
[----:B------:R-:W0:Y:S01]  /*08a0*/  @P0 LDC.64 R16, c[0x0][0x388] ;  /* 0x0000e200ff100b82 */ /* 0x000e220000000a00 */
[----:B------:R-:W-:Y:S02]  /*08b0*/  @P0 IMAD R15, R3, R2, R7 ;  /* 0x00000002030f0224 */ /* 0x000fe400078e0207 */
[CC--:B------:R-:W-:Y:S01]  /*08c0*/  @P0 IMAD R14, R7.reuse, R5.reuse, R0 ;  /* 0x00000005070e0224 */ /* 0x0c0fe200078e0200 */
[----:B------:R-:W-:Y:S02]  /*08d0*/  @P0 IADD3 R7, PT, PT, R7, 0x2, RZ ;  /* 0x0000000207070810 */ /* 0x000fe40007ffe0ff */
[----:B------:R-:W-:Y:S02]  /*08e0*/  @P0 IADD3 R21, PT, PT, R15, 0x1, RZ ;  /* 0x000000010f150810 */ /* 0x000fe40007ffe0ff */
[----:B------:R-:W1:Y:S01]  /*08f0*/  @P0 LDC.64 R12, c[0x0][0x390] ;  /* 0x0000e400ff0c0b82 */ /* 0x000e620000000a00 */
[----:B------:R-:W-:-:S07]  /*0900*/  @P0 IADD3 R23, PT, PT, R14, R5, RZ ;  /* 0x000000050e170210 */ /* 0x000fce0007ffe0ff */
[----:B------:R-:W2:Y:S08]  /*0910*/  @!P1 LDC.64 R8, c[0x0][0x388] ;  /* 0x0000e200ff089b82 */ /* 0x000eb00000000a00 */
[----:B------:R-:W3:Y:S01]  /*0920*/  @!P1 LDC.64 R10, c[0x0][0x390] ;  /* 0x0000e400ff0a9b82 */ /* 0x000ee20000000a00 */
[----:B0-----:R-:W-:-:S04]  /*0930*/  @P0 IMAD.WIDE.U32 R18, R15, 0x4, R16 ;  /* 0x000000040f120825 */ /* 0x001fc800078e0010 */
[----:B------:R-:W-:Y:S01]  /*0940*/  @P0 IMAD.WIDE.U32 R16, R21, 0x4, R16 ;  /* 0x0000000415100825 */ /* 0x000fe200078e0010 */
[----:B------:R-:W4:Y:S03]  /*0950*/  @P0 LDG.E R4, desc[UR6][R18.64] ;  /* 0x0000000612040981 */ /* 0x000f26000c1e1900 */
[----:B-1----:R-:W-:Y:S02]  /*0960*/  @P0 IMAD.WIDE.U32 R14, R14, 0x4, R12 ;  /* 0x000000040e0e0825 */ /* 0x002fe400078e000c */
[----:B------:R-:W5:Y:S02]  /*0970*/  @P0 LDG.E R17, desc[UR6][R16.64] ;  /* 0x0000000610110981 */ /* 0x000f64000c1e1900 */
[----:B------:R-:W-:Y:S02]  /*0980*/  @!P1 IMAD R21, R3, R2, R7 ;  /* 0x0000000203159224 */ /* 0x000fe400078e0207 */
[----:B------:R-:W-:Y:S01]  /*0990*/  @P0 IMAD.WIDE.U32 R12, R23, 0x4, R12 ;  /* 0x00000004170c0825 */ /* 0x000fe200078e000c */
[----:B------:R-:W4:Y:S03]  /*09a0*/  @P0 LDG.E R14, desc[UR6][R14.64] ;  /* 0x000000060e0e0981 */ /* 0x000f26000c1e1900 */
[----:B------:R-:W-:-:S02]  /*09b0*/  @!P1 IMAD R7, R7, R5, R0 ;  /* 0x0000000507079224 */ /* 0x000fc400078e0200 */
[----:B--2---:R-:W-:Y:S01]  /*09c0*/  @!P1 IMAD.WIDE.U32 R8, R21, 0x4, R8 ;  /* 0x0000000415089825 */ /* 0x004fe200078e0008 */
[----:B------:R-:W5:Y:S03]  /*09d0*/  @P0 LDG.E R12, desc[UR6][R12.64] ;  /* 0x000000060c0c0981 */ /* 0x000f66000c1e1900 */
[----:B---3--:R-:W-:Y:S02]  /*09e0*/  @!P1 IMAD.WIDE.U32 R10, R7, 0x4, R10 ;  /* 0x00000004070a9825 */ /* 0x008fe400078e000a */
[----:B------:R-:W2:Y:S04]  /*09f0*/  @!P1 LDG.E R8, desc[UR6][R8.64] ;  /* 0x0000000608089981 */ /* 0x000ea8000c1e1900 */
[----:B------:R-:W2:Y:S01]  /*0a00*/  @!P1 LDG.E R10, desc[UR6][R10.64] ;  /* 0x000000060a0a9981 */ /* 0x000ea2000c1e1900 */
[----:B----4-:R-:W-:-:S04]  /*0a10*/  @P0 FFMA R4, R4, R14, R25 ;  /* 0x0000000e04040223 */ /* 0x010fc80000000019 */
[----:B-----5:R-:W-:-:S04]  /*0a20*/  @P0 FFMA R25, R17, R12, R4 ;  /* 0x0000000c11190223 */ /* 0x020fc80000000004 */
[----:B--2---:R-:W-:-:S07]  /*0a30*/  @!P1 FFMA R25, R8, R10, R25 ;  /* 0x0000000a08199223 */ /* 0x004fce0000000019 */
.L_x_0:
[----:B------:R-:W0:Y:S01]  /*0a40*/  LDC.64 R6, c[0x0][0x380] ;  /* 0x0000e000ff067b82 */ /* 0x000e220000000a00 */
[----:B------:R-:W-:Y:S01]  /*0a50*/  IMAD R3, R3, R5, R0 ;  /* 0x0000000503037224 */ /* 0x000fe200078e0200 */
[----:B------:R-:W1:Y:S01]  /*0a60*/  LDCU UR5, c[0x0][0x3a8] ;  /* 0x00007500ff0577ac */ /* 0x000e620008000800 */
[----:B------:R-:W2:Y:S02]  /*0a70*/  LDCU UR8, c[0x0][0x3a4] ;  /* 0x00007480ff0877ac */ /* 0x000ea40008000800 */
[----:B0-----:R-:W-:-:S05]  /*0a80*/  IMAD.WIDE.U32 R2, R3, 0x4, R6 ;  /* 0x0000000403027825 */ /* 0x001fca00078e0006 */
[----:B------:R-:W1:Y:S02]  /*0a90*/  LDG.E R0, desc[UR6][R2.64] ;  /* 0x0000000602007981 */ /* 0x000e64000c1e1900 */
[----:B-1----:R-:W-:-:S04]  /*0aa0*/  FMUL R0, R0, UR5 ;  /* 0x0000000500007c20 */ /* 0x002fc80008400000 */
[----:B--2---:R-:W-:-:S05]  /*0ab0*/  FFMA R25, R25, UR8, R0 ;  /* 0x0000000819197c23 */ /* 0x004fca0008000000 */
[----:B------:R-:W-:Y:S01]  /*0ac0*/  STG.E desc[UR6][R2.64], R25 ;  /* 0x0000001902007986 */ /* 0x000fe2000c101906 */
[----:B------:R-:W-:Y:S05]  /*0ad0*/  EXIT ;  /* 0x000000000000794d */ /* 0x000fea0003800000 */
.L_x_4:
[----:B------:R-:W-:-:S00]  /*0ae0*/  BRA `(.L_x_4) ;  /* 0xfffffffc00fc7947 */ /* 0x000fc0000383ffff */
[----:B------:R-:W-:-:S00]  /*0af0*/  NOP ;  /* 0x0000000000007918 */ /* 0x000fc00000000000 */
        /* <DEDUP_REMOVED lines=8> */
.L_x_5:


//--------------------- .nv.shared.reserved.0     --------------------------
	.section	.nv.shared.reserved.0,"aw",@nobits
	.weak		__nv_reservedSMEM_offset_0_alias
	.size		__nv_reservedSMEM_offset_0_alias, 0, 64
	.other		__nv_reservedSMEM_offset_0_alias,@"STO_CUDA_RESERVED_SHARED STV_DEFAULT"
__nv_reservedSMEM_offset_0_alias:
	.zero		0
	.zero		64


//--------------------- .nv.constant0._Z18sgemm_naive_kernelPfPKfS1_iiiff --------------------------
	.section	.nv.constant0._Z18sgemm_naive_kernelPfPKfS1_iiiff,"a",@progbits
	.sectionflags	@""
	.align	4
.nv.constant0._Z18sgemm_naive_kernelPfPKfS1_iiiff:
	.zero		940


//--------------------- SYMBOLS --------------------------

	.type		.nv.reservedSmem.offset0,@object
	.size		.nv.reservedSmem.offset0,0x4
